	.headerflags	@"EF_CUDA_TEXMODE_UNIFIED EF_CUDA_64BIT_ADDRESS EF_CUDA_ACCELERATORS EF_CUDA_SM90 EF_CUDA_VIRTUAL_SM(EF_CUDA_SM90)"
	.elftype	@"ET_EXEC"


//--------------------- .nv.info                  --------------------------
	.section	.nv.info,"",@"SHT_CUDA_INFO"
	.align	4


	//----- nvinfo : EIATTR_REGCOUNT
	.align		4
        /*0000*/ 	.byte	0x04, 0x2f
        /*0002*/ 	.short	(.L_1 - .L_0)
	.align		4
.L_0:
        /*0004*/ 	.word	index@(triton_poi_fused__prelu_kernel_add_3)
        /*0008*/ 	.word	0x00000012


	//----- nvinfo : EIATTR_MIN_STACK_SIZE
	.align		4
.L_1:
        /*000c*/ 	.byte	0x04, 0x12
        /*000e*/ 	.short	(.L_3 - .L_2)
	.align		4
.L_2:
        /*0010*/ 	.word	index@(triton_poi_fused__prelu_kernel_add_3)
        /*0014*/ 	.word	0x00000000


	//----- nvinfo : EIATTR_FRAME_SIZE
	.align		4
.L_3:
        /*0018*/ 	.byte	0x04, 0x11
        /*001a*/ 	.short	(.L_5 - .L_4)
	.align		4
.L_4:
        /*001c*/ 	.word	index@(triton_poi_fused__prelu_kernel_add_3)
        /*0020*/ 	.word	0x00000000


	//----- nvinfo : EIATTR_MIN_STACK_SIZE
	.align		4
.L_5:
        /*0024*/ 	.byte	0x04, 0x12
        /*0026*/ 	.short	(.L_7 - .L_6)
	.align		4
.L_6:
        /*0028*/ 	.word	index@(triton_poi_fused__prelu_kernel_add_3)
        /*002c*/ 	.word	0x00000000
.L_7:


//--------------------- .nv.info.triton_poi_fused__prelu_kernel_add_3 --------------------------
	.section	.nv.info.triton_poi_fused__prelu_kernel_add_3,"",@"SHT_CUDA_INFO"
	.sectionflags	@""
	.align	4


	//----- nvinfo : EIATTR_CUDA_API_VERSION
	.align		4
        /*0000*/ 	.byte	0x04, 0x37
        /*0002*/ 	.short	(.L_9 - .L_8)
.L_8:
        /*0004*/ 	.word	0x0000007c


	//----- nvinfo : EIATTR_KPARAM_INFO
	.align		4
.L_9:
        /*0008*/ 	.byte	0x04, 0x17
        /*000a*/ 	.short	(.L_11 - .L_10)
.L_10:
        /*000c*/ 	.word	0x00000000
        /*0010*/ 	.short	0x0004
        /*0012*/ 	.short	0x0020
        /*0014*/ 	.byte	0x00, 0xf0, 0x11, 0x00


	//----- nvinfo : EIATTR_KPARAM_INFO
	.align		4
.L_11:
        /*0018*/ 	.byte	0x04, 0x17
        /*001a*/ 	.short	(.L_13 - .L_12)
.L_12:
        /*001c*/ 	.word	0x00000000
        /*0020*/ 	.short	0x0003
        /*0022*/ 	.short	0x0018
        /*0024*/ 	.byte	0x00, 0xf4, 0x21, 0x00


	//----- nvinfo : EIATTR_KPARAM_INFO
	.align		4
.L_13:
        /*0028*/ 	.byte	0x04, 0x17
        /*002a*/ 	.short	(.L_15 - .L_14)
.L_14:
        /*002c*/ 	.word	0x00000000
        /*0030*/ 	.short	0x0002
        /*0032*/ 	.short	0x0010
        /*0034*/ 	.byte	0x00, 0xf4, 0x21, 0x00


	//----- nvinfo : EIATTR_KPARAM_INFO
	.align		4
.L_15:
        /*0038*/ 	.byte	0x04, 0x17
        /*003a*/ 	.short	(.L_17 - .L_16)
.L_16:
        /*003c*/ 	.word	0x00000000
        /*0040*/ 	.short	0x0001
        /*0042*/ 	.short	0x0008
        /*0044*/ 	.byte	0x00, 0xf4, 0x21, 0x00


	//----- nvinfo : EIATTR_KPARAM_INFO
	.align		4
.L_17:
        /*0048*/ 	.byte	0x04, 0x17
        /*004a*/ 	.short	(.L_19 - .L_18)
.L_18:
        /*004c*/ 	.word	0x00000000
        /*0050*/ 	.short	0x0000
        /*0052*/ 	.short	0x0000
        /*0054*/ 	.byte	0x00, 0xf4, 0x21, 0x00


	//----- nvinfo : EIATTR_SPARSE_MMA_MASK
	.align		4
.L_19:
        /*0058*/ 	.byte	0x03, 0x50
        /*005a*/ 	.short	0x0000


	//----- nvinfo : EIATTR_MAXREG_COUNT
	.align		4
        /*005c*/ 	.byte	0x03, 0x1b
        /*005e*/ 	.short	0x00ff


	//----- nvinfo : EIATTR_EXIT_INSTR_OFFSETS
	.align		4
        /*0060*/ 	.byte	0x04, 0x1c
        /*0062*/ 	.short	(.L_21 - .L_20)


	//   ....[0]....
.L_20:
        /*0064*/ 	.word	0x00000220


	//   ....[1]....
        /*0068*/ 	.word	0x00000240


	//----- nvinfo : EIATTR_REQNTID
	.align		4
.L_21:
        /*006c*/ 	.byte	0x04, 0x10
        /*006e*/ 	.short	(.L_23 - .L_22)
.L_22:
        /*0070*/ 	.word	0x00000080
        /*0074*/ 	.word	0x00000001
        /*0078*/ 	.word	0x00000001


	//----- nvinfo : EIATTR_CBANK_PARAM_SIZE
	.align		4
.L_23:
        /*007c*/ 	.byte	0x03, 0x19
        /*007e*/ 	.short	0x0024


	//----- nvinfo : EIATTR_PARAM_CBANK
	.align		4
        /*0080*/ 	.byte	0x04, 0x0a
        /*0082*/ 	.short	(.L_25 - .L_24)
	.align		4
.L_24:
        /*0084*/ 	.word	index@(.nv.constant0.triton_poi_fused__prelu_kernel_add_3)
        /*0088*/ 	.short	0x0210
        /*008a*/ 	.short	0x0024


	//----- nvinfo : EIATTR_SW_WAR
	.align		4
.L_25:
        /*008c*/ 	.byte	0x04, 0x36
        /*008e*/ 	.short	(.L_27 - .L_26)
.L_26:
        /*0090*/ 	.word	0x00000008
.L_27:


//--------------------- .nv.callgraph             --------------------------
	.section	.nv.callgraph,"",@"SHT_CUDA_CALLGRAPH"
	.align	4
	.sectionentsize	8
	.align		4
        /*0000*/ 	.word	0x00000000
	.align		4
        /*0004*/ 	.word	0xffffffff
	.align		4
        /*0008*/ 	.word	0x00000000
	.align		4
        /*000c*/ 	.word	0xfffffffe
	.align		4
        /*0010*/ 	.word	0x00000000
	.align		4
        /*0014*/ 	.word	0xfffffffd
	.align		4
        /*0018*/ 	.word	0x00000000
	.align		4
        /*001c*/ 	.word	0xfffffffc


//--------------------- .text.triton_poi_fused__prelu_kernel_add_3 --------------------------
	.section	.text.triton_poi_fused__prelu_kernel_add_3,"ax",@progbits
	.align	128
        .global         triton_poi_fused__prelu_kernel_add_3
        .type           triton_poi_fused__prelu_kernel_add_3,@function
        .size           triton_poi_fused__prelu_kernel_add_3,(.L_x_1 - triton_poi_fused__prelu_kernel_add_3)
        .other          triton_poi_fused__prelu_kernel_add_3,@"STO_CUDA_ENTRY STV_DEFAULT"
triton_poi_fused__prelu_kernel_add_3:
.text.triton_poi_fused__prelu_kernel_add_3:
[----:B------:R-:W0:Y:S02]  /*0000*/  LDC R1, c[0x0][0x28] ;  /* 0x00000a00ff017b82 */ /* 0x000e240000000800 */
[----:B------:R-:W1:Y:S01]  /*0010*/  S2R R2, SR_TID.X ;  /* 0x0000000000027919 */ /* 0x000e620000002100 */
[----:B------:R-:W2:Y:S01]  /*0020*/  LDC.64 R8, c[0x0][0x210] ;  /* 0x00008400ff087b82 */ /* 0x000ea20000000a00 */
[----:B------:R-:W-:Y:S01]  /*0030*/  IMAD.MOV.U32 R15, RZ, RZ, RZ ;  /* 0x000000ffff0f7224 */ /* 0x000fe200078e00ff */
[----:B------:R-:W-:Y:S01]  /*0040*/  ULDC.64 UR4, c[0x0][0x208] ;  /* 0x0000820000047ab9 */ /* 0x000fe20000000a00 */
[----:B------:R-:W3:Y:S05]  /*0050*/  S2R R3, SR_CTAID.X ;  /* 0x0000000000037919 */ /* 0x000eea0000002500 */
[----:B------:R-:W4:Y:S08]  /*0060*/  LDC.64 R6, c[0x0][0x218] ;  /* 0x00008600ff067b82 */ /* 0x000f300000000a00 */
[----:B------:R-:W5:Y:S01]  /*0070*/  LDC.64 R4, c[0x0][0x220] ;  /* 0x00008800ff047b82 */ /* 0x000f620000000a00 */
[----:B-1----:R-:W-:-:S04]  /*0080*/  LOP3.LUT R2, R2, 0x7f, RZ, 0xc0, !PT ;  /* 0x0000007f02027812 */ /* 0x002fc800078ec0ff */
[----:B---3--:R-:W-:Y:S01]  /*0090*/  LEA R3, R3, R2, 0x7 ;  /* 0x0000000203037211 */ /* 0x008fe200078e38ff */
[----:B------:R-:W-:-:S03]  /*00a0*/  HFMA2.MMA R2, -RZ, RZ, 0, 0 ;  /* 0x00000000ff027435 */ /* 0x000fc600000001ff */
[C---:B------:R-:W-:Y:S01]  /*00b0*/  ISETP.GE.AND P1, PT, R3.reuse, 0x1c00, PT ;  /* 0x00001c000300780c */ /* 0x040fe20003f26270 */
[----:B--2---:R-:W-:-:S06]  /*00c0*/  IMAD.WIDE R8, R3, 0x4, R8 ;  /* 0x0000000403087825 */ /* 0x004fcc00078e0208 */
[----:B------:R-:W-:-:S05]  /*00d0*/  IMAD.HI R0, R3, -0x6db6db6d, R2 ;  /* 0x9249249303007827 */ /* 0x000fca00078e0202 */
[----:B------:R-:W-:Y:S01]  /*00e0*/  SHF.R.U32.HI R11, RZ, 0x1f, R0 ;  /* 0x0000001fff0b7819 */ /* 0x000fe20000011600 */
[----:B------:R-:W2:Y:S03]  /*00f0*/  @!P1 LDG.E R15, desc[UR4][R8.64] ;  /* 0x00000004080f9981 */ /* 0x000ea6000c1e1900 */
[----:B------:R-:W-:-:S04]  /*0100*/  LEA.HI.SX32 R11, R0, R11, 0x1b ;  /* 0x0000000b000b7211 */ /* 0x000fc800078fdaff */
[C---:B------:R-:W-:Y:S01]  /*0110*/  LEA.HI R0, R11.reuse, R11, RZ, 0x5 ;  /* 0x0000000b0b007211 */ /* 0x040fe200078f28ff */
[----:B------:R-:W-:-:S03]  /*0120*/  IMAD R2, R11, -0x38, R3 ;  /* 0xffffffc80b027824 */ /* 0x000fc600078e0203 */
[----:B------:R-:W-:Y:S01]  /*0130*/  LOP3.LUT R0, R0, 0xffffffe0, RZ, 0xc0, !PT ;  /* 0xffffffe000007812 */ /* 0x000fe200078ec0ff */
[----:B------:R-:W-:-:S03]  /*0140*/  IMAD R2, R11, 0x3a, R2 ;  /* 0x0000003a0b027824 */ /* 0x000fc600078e0202 */
[----:B------:R-:W-:Y:S01]  /*0150*/  IADD3 R11, R11, -R0, RZ ;  /* 0x800000000b0b7210 */ /* 0x000fe20007ffe0ff */
[----:B------:R-:W-:Y:S01]  /*0160*/  HFMA2.MMA R12, -RZ, RZ, 0, 0 ;  /* 0x00000000ff0c7435 */ /* 0x000fe200000001ff */
[----:B------:R-:W-:Y:S01]  /*0170*/  MOV R0, RZ ;  /* 0x000000ff00007202 */ /* 0x000fe20000000f00 */
[----:B------:R-:W-:Y:S02]  /*0180*/  VIADD R13, R2, 0x1 ;  /* 0x00000001020d7836 */ /* 0x000fe40000000000 */
[----:B----4-:R-:W-:Y:S02]  /*0190*/  IMAD.WIDE R6, R11, 0x4, R6 ;  /* 0x000000040b067825 */ /* 0x010fe400078e0206 */
[----:B------:R-:W1:Y:S02]  /*01a0*/  LDC.64 R10, c[0x0][0x228] ;  /* 0x00008a00ff0a7b82 */ /* 0x000e640000000a00 */
[----:B-----5:R-:W-:Y:S01]  /*01b0*/  IMAD.WIDE R4, R13, 0x4, R4 ;  /* 0x000000040d047825 */ /* 0x020fe200078e0204 */
[----:B------:R-:W3:Y:S04]  /*01c0*/  @!P1 LDG.E.EL R0, desc[UR4][R6.64] ;  /* 0x0000000406009981 */ /* 0x000ee8000c2e1900 */
[----:B------:R-:W4:Y:S01]  /*01d0*/  @!P1 LDG.E R12, desc[UR4][R4.64] ;  /* 0x00000004040c9981 */ /* 0x000f22000c1e1900 */
[----:B-1----:R-:W-:Y:S01]  /*01e0*/  IMAD.WIDE R2, R3, 0x4, R10 ;  /* 0x0000000403027825 */ /* 0x002fe200078e020a */
[----:B--2---:R-:W-:-:S13]  /*01f0*/  FSETP.GT.AND P0, PT, R15, RZ, PT ;  /* 0x000000ff0f00720b */ /* 0x004fda0003f04000 */
[----:B---3--:R-:W-:-:S04]  /*0200*/  @!P0 FMUL R15, R0, R15 ;  /* 0x0000000f000f8220 */ /* 0x008fc80000400000 */
[----:B----4-:R-:W-:Y:S01]  /*0210*/  FADD R15, R15, R12 ;  /* 0x0000000c0f0f7221 */ /* 0x010fe20000000000 */
[----:B------:R-:W-:Y:S06]  /*0220*/  @P1 EXIT ;  /* 0x000000000000194d */ /* 0x000fec0003800000 */
[----:B------:R-:W-:Y:S01]  /*0230*/  STG.E desc[UR4][R2.64], R15 ;  /* 0x0000000f02007986 */ /* 0x000fe2000c101904 */
[----:B------:R-:W-:Y:S05]  /*0240*/  EXIT ;  /* 0x000000000000794d */ /* 0x000fea0003800000 */
.L_x_0:
[----:B------:R-:W-:-:S00]  /*0250*/  BRA `(.L_x_0) ;  /* 0xfffffffc00fc7947 */ /* 0x000fc0000383ffff */
[----:B------:R-:W-:-:S00]  /*0260*/  NOP ;  /* 0x0000000000007918 */ /* 0x000fc00000000000 */
        /* <DEDUP_REMOVED lines=9> */
.L_x_1:


//--------------------- .nv.constant0.triton_poi_fused__prelu_kernel_add_3 --------------------------
	.section	.nv.constant0.triton_poi_fused__prelu_kernel_add_3,"a",@progbits
	.sectionflags	@""
	.align	4
.nv.constant0.triton_poi_fused__prelu_kernel_add_3:
	.zero		564
